	.headerflags	@"EF_CUDA_TEXMODE_UNIFIED EF_CUDA_64BIT_ADDRESS EF_CUDA_ACCELERATORS EF_CUDA_SM90 EF_CUDA_VIRTUAL_SM(EF_CUDA_SM90)"
	.elftype	@"ET_EXEC"


//--------------------- .nv.info                  --------------------------
	.section	.nv.info,"",@"SHT_CUDA_INFO"
	.align	4


	//----- nvinfo : EIATTR_REGCOUNT
	.align		4
        /*0000*/ 	.byte	0x04, 0x2f
        /*0002*/ 	.short	(.L_3 - .L_2)
	.align		4
.L_2:
        /*0004*/ 	.word	index@(triton_poi_fused__native_batch_norm_legit_no_training_10)
        /*0008*/ 	.word	0x00000010


	//----- nvinfo : EIATTR_MIN_STACK_SIZE
	.align		4
.L_3:
        /*000c*/ 	.byte	0x04, 0x12
        /*000e*/ 	.short	(.L_5 - .L_4)
	.align		4
.L_4:
        /*0010*/ 	.word	index@(triton_poi_fused__native_batch_norm_legit_no_training_10)
        /*0014*/ 	.word	0x00000000


	//----- nvinfo : EIATTR_FRAME_SIZE
	.align		4
.L_5:
        /*0018*/ 	.byte	0x04, 0x11
        /*001a*/ 	.short	(.L_7 - .L_6)
	.align		4
.L_6:
        /*001c*/ 	.word	index@(triton_poi_fused__native_batch_norm_legit_no_training_10)
        /*0020*/ 	.word	0x00000000


	//----- nvinfo : EIATTR_MIN_STACK_SIZE
	.align		4
.L_7:
        /*0024*/ 	.byte	0x04, 0x12
        /*0026*/ 	.short	(.L_9 - .L_8)
	.align		4
.L_8:
        /*0028*/ 	.word	index@(triton_poi_fused__native_batch_norm_legit_no_training_10)
        /*002c*/ 	.word	0x00000000
.L_9:


//--------------------- .nv.info.triton_poi_fused__native_batch_norm_legit_no_training_10 --------------------------
	.section	.nv.info.triton_poi_fused__native_batch_norm_legit_no_training_10,"",@"SHT_CUDA_INFO"
	.sectionflags	@""
	.align	4


	//----- nvinfo : EIATTR_CUDA_API_VERSION
	.align		4
        /*0000*/ 	.byte	0x04, 0x37
        /*0002*/ 	.short	(.L_11 - .L_10)
.L_10:
        /*0004*/ 	.word	0x0000007c


	//----- nvinfo : EIATTR_KPARAM_INFO
	.align		4
.L_11:
        /*0008*/ 	.byte	0x04, 0x17
        /*000a*/ 	.short	(.L_13 - .L_12)
.L_12:
        /*000c*/ 	.word	0x00000000
        /*0010*/ 	.short	0x0006
        /*0012*/ 	.short	0x0030
        /*0014*/ 	.byte	0x00, 0xf0, 0x11, 0x00


	//----- nvinfo : EIATTR_KPARAM_INFO
	.align		4
.L_13:
        /*0018*/ 	.byte	0x04, 0x17
        /*001a*/ 	.short	(.L_15 - .L_14)
.L_14:
        /*001c*/ 	.word	0x00000000
        /*0020*/ 	.short	0x0005
        /*0022*/ 	.short	0x0028
        /*0024*/ 	.byte	0x00, 0xf4, 0x21, 0x00


	//----- nvinfo : EIATTR_KPARAM_INFO
	.align		4
.L_15:
        /*0028*/ 	.byte	0x04, 0x17
        /*002a*/ 	.short	(.L_17 - .L_16)
.L_16:
        /*002c*/ 	.word	0x00000000
        /*0030*/ 	.short	0x0004
        /*0032*/ 	.short	0x0020
        /*0034*/ 	.byte	0x00, 0xf4, 0x21, 0x00


	//----- nvinfo : EIATTR_KPARAM_INFO
	.align		4
.L_17:
        /*0038*/ 	.byte	0x04, 0x17
        /*003a*/ 	.short	(.L_19 - .L_18)
.L_18:
        /*003c*/ 	.word	0x00000000
        /*0040*/ 	.short	0x0003
        /*0042*/ 	.short	0x0018
        /*0044*/ 	.byte	0x00, 0xf4, 0x21, 0x00


	//----- nvinfo : EIATTR_KPARAM_INFO
	.align		4
.L_19:
        /*0048*/ 	.byte	0x04, 0x17
        /*004a*/ 	.short	(.L_21 - .L_20)
.L_20:
        /*004c*/ 	.word	0x00000000
        /*0050*/ 	.short	0x0002
        /*0052*/ 	.short	0x0010
        /*0054*/ 	.byte	0x00, 0xf4, 0x21, 0x00


	//----- nvinfo : EIATTR_KPARAM_INFO
	.align		4
.L_21:
        /*0058*/ 	.byte	0x04, 0x17
        /*005a*/ 	.short	(.L_23 - .L_22)
.L_22:
        /*005c*/ 	.word	0x00000000
        /*0060*/ 	.short	0x0001
        /*0062*/ 	.short	0x0008
        /*0064*/ 	.byte	0x00, 0xf4, 0x21, 0x00


	//----- nvinfo : EIATTR_KPARAM_INFO
	.align		4
.L_23:
        /*0068*/ 	.byte	0x04, 0x17
        /*006a*/ 	.short	(.L_25 - .L_24)
.L_24:
        /*006c*/ 	.word	0x00000000
        /*0070*/ 	.short	0x0000
        /*0072*/ 	.short	0x0000
        /*0074*/ 	.byte	0x00, 0xf4, 0x21, 0x00


	//----- nvinfo : EIATTR_SPARSE_MMA_MASK
	.align		4
.L_25:
        /*0078*/ 	.byte	0x03, 0x50
        /*007a*/ 	.short	0x0000


	//----- nvinfo : EIATTR_MAXREG_COUNT
	.align		4
        /*007c*/ 	.byte	0x03, 0x1b
        /*007e*/ 	.short	0x00ff


	//----- nvinfo : EIATTR_EXIT_INSTR_OFFSETS
	.align		4
        /*0080*/ 	.byte	0x04, 0x1c
        /*0082*/ 	.short	(.L_27 - .L_26)


	//   ....[0]....
.L_26:
        /*0084*/ 	.word	0x000002b0


	//----- nvinfo : EIATTR_REQNTID
	.align		4
.L_27:
        /*0088*/ 	.byte	0x04, 0x10
        /*008a*/ 	.short	(.L_29 - .L_28)
.L_28:
        /*008c*/ 	.word	0x00000080
        /*0090*/ 	.word	0x00000001
        /*0094*/ 	.word	0x00000001


	//----- nvinfo : EIATTR_CBANK_PARAM_SIZE
	.align		4
.L_29:
        /*0098*/ 	.byte	0x03, 0x19
        /*009a*/ 	.short	0x0034


	//----- nvinfo : EIATTR_PARAM_CBANK
	.align		4
        /*009c*/ 	.byte	0x04, 0x0a
        /*009e*/ 	.short	(.L_31 - .L_30)
	.align		4
.L_30:
        /*00a0*/ 	.word	index@(.nv.constant0.triton_poi_fused__native_batch_norm_legit_no_training_10)
        /*00a4*/ 	.short	0x0210
        /*00a6*/ 	.short	0x0034


	//----- nvinfo : EIATTR_SW_WAR
	.align		4
.L_31:
        /*00a8*/ 	.byte	0x04, 0x36
        /*00aa*/ 	.short	(.L_33 - .L_32)
.L_32:
        /*00ac*/ 	.word	0x00000008
.L_33:


//--------------------- .nv.callgraph             --------------------------
	.section	.nv.callgraph,"",@"SHT_CUDA_CALLGRAPH"
	.align	4
	.sectionentsize	8
	.align		4
        /*0000*/ 	.word	0x00000000
	.align		4
        /*0004*/ 	.word	0xffffffff
	.align		4
        /*0008*/ 	.word	0x00000000
	.align		4
        /*000c*/ 	.word	0xfffffffe
	.align		4
        /*0010*/ 	.word	0x00000000
	.align		4
        /*0014*/ 	.word	0xfffffffd
	.align		4
        /*0018*/ 	.word	0x00000000
	.align		4
        /*001c*/ 	.word	0xfffffffc


//--------------------- .nv.constant4             --------------------------
	.section	.nv.constant4,"a",@progbits
	.align	8
	.align		8
.nv.constant4:
        /*0000*/ 	.dword	_$_str
	.align		8
        /*0008*/ 	.dword	_$_str_$_2


//--------------------- .text.triton_poi_fused__native_batch_norm_legit_no_training_10 --------------------------
	.section	.text.triton_poi_fused__native_batch_norm_legit_no_training_10,"ax",@progbits
	.align	128
        .global         triton_poi_fused__native_batch_norm_legit_no_training_10
        .type           triton_poi_fused__native_batch_norm_legit_no_training_10,@function
        .size           triton_poi_fused__native_batch_norm_legit_no_training_10,(.L_x_1 - triton_poi_fused__native_batch_norm_legit_no_training_10)
        .other          triton_poi_fused__native_batch_norm_legit_no_training_10,@"STO_CUDA_ENTRY STV_DEFAULT"
triton_poi_fused__native_batch_norm_legit_no_training_10:
.text.triton_poi_fused__native_batch_norm_legit_no_training_10:
[----:B------:R-:W-:Y:S01]  /*0000*/  LDC R1, c[0x0][0x28] ;  /* 0x00000a00ff017b82 */ /* 0x000fe20000000800 */
[----:B------:R-:W1:Y:S07]  /*0010*/  S2R R0, SR_TID.X ;  /* 0x0000000000007919 */ /* 0x000e6e0000002100 */
[----:B------:R-:W2:Y:S01]  /*0020*/  LDC.64 R6, c[0x0][0x220] ;  /* 0x00008800ff067b82 */ /* 0x000ea20000000a00 */
[----:B------:R-:W-:Y:S01]  /*0030*/  ULDC.64 UR4, c[0x0][0x208] ;  /* 0x0000820000047ab9 */ /* 0x000fe20000000a00 */
[----:B------:R-:W3:Y:S06]  /*0040*/  S2R R3, SR_CTAID.X ;  /* 0x0000000000037919 */ /* 0x000eec0000002500 */
[----:B------:R-:W4:Y:S08]  /*0050*/  LDC.64 R4, c[0x0][0x218] ;  /* 0x00008600ff047b82 */ /* 0x000f300000000a00 */
[----:B------:R-:W5:Y:S08]  /*0060*/  LDC.64 R8, c[0x0][0x228] ;  /* 0x00008a00ff087b82 */ /* 0x000f700000000a00 */
[----:B------:R-:W5:Y:S01]  /*0070*/  LDC.64 R10, c[0x0][0x230] ;  /* 0x00008c00ff0a7b82 */ /* 0x000f620000000a00 */
[----:B-1----:R-:W-:-:S02]  /*0080*/  LOP3.LUT R0, R0, 0x7f, RZ, 0xc0, !PT ;  /* 0x0000007f00007812 */ /* 0x002fc400078ec0ff */
[----:B---3--:R-:W-:Y:S02]  /*0090*/  SHF.R.S32.HI R2, RZ, 0x18, R3 ;  /* 0x00000018ff027819 */ /* 0x008fe40000011403 */
[----:B------:R-:W-:Y:S02]  /*00a0*/  LEA R0, R3, R0, 0x7 ;  /* 0x0000000003007211 */ /* 0x000fe400078e38ff */
[----:B------:R-:W-:-:S04]  /*00b0*/  SGXT R3, R2, 0x1 ;  /* 0x000000010203781a */ /* 0x000fc80000000200 */
[----:B------:R-:W-:-:S04]  /*00c0*/  LEA.HI R3, R3, R0, RZ, 0x5 ;  /* 0x0000000003037211 */ /* 0x000fc800078f28ff */
[----:B------:R-:W-:-:S04]  /*00d0*/  LOP3.LUT R3, R3, 0xffffffe0, RZ, 0xc0, !PT ;  /* 0xffffffe003037812 */ /* 0x000fc800078ec0ff */
[----:B------:R-:W-:Y:S02]  /*00e0*/  IADD3 R13, R0, -R3, RZ ;  /* 0x80000003000d7210 */ /* 0x000fe40007ffe0ff */
[----:B------:R-:W1:Y:S03]  /*00f0*/  LDC.64 R2, c[0x0][0x210] ;  /* 0x00008400ff027b82 */ /* 0x000e660000000a00 */
[----:B--2---:R-:W-:-:S06]  /*0100*/  IMAD.WIDE R6, R13, 0x4, R6 ;  /* 0x000000040d067825 */ /* 0x004fcc00078e0206 */
[----:B------:R-:W2:Y:S01]  /*0110*/  LDG.E.EL R6, desc[UR4][R6.64] ;  /* 0x0000000406067981 */ /* 0x000ea2000c2e1900 */
[----:B----4-:R-:W-:-:S04]  /*0120*/  IMAD.WIDE R4, R13, 0x4, R4 ;  /* 0x000000040d047825 */ /* 0x010fc800078e0204 */
[C---:B-----5:R-:W-:Y:S02]  /*0130*/  IMAD.WIDE R8, R13.reuse, 0x4, R8 ;  /* 0x000000040d087825 */ /* 0x060fe400078e0208 */
[----:B------:R3:W4:Y:S02]  /*0140*/  LDG.E.EL R5, desc[UR4][R4.64] ;  /* 0x0000000404057981 */ /* 0x000724000c2e1900 */
[----:B0-----:R-:W-:Y:S02]  /*0150*/  IMAD.WIDE R10, R13, 0x4, R10 ;  /* 0x000000040d0a7825 */ /* 0x001fe400078e020a */
[----:B------:R-:W5:Y:S02]  /*0160*/  LDG.E.EL R8, desc[UR4][R8.64] ;  /* 0x0000000408087981 */ /* 0x000f64000c2e1900 */
[C---:B-1----:R-:W-:Y:S02]  /*0170*/  IMAD.WIDE R2, R0.reuse, 0x4, R2 ;  /* 0x0000000400027825 */ /* 0x042fe400078e0202 */
[----:B------:R-:W5:Y:S04]  /*0180*/  LDG.E.EL R11, desc[UR4][R10.64] ;  /* 0x000000040a0b7981 */ /* 0x000f68000c2e1900 */
[----:B------:R0:W4:Y:S01]  /*0190*/  LDG.E R12, desc[UR4][R2.64] ;  /* 0x00000004020c7981 */ /* 0x000122000c1e1900 */
[----:B---3--:R-:W-:Y:S01]  /*01a0*/  HFMA2.MMA R4, -RZ, RZ, 1.625, 0 ;  /* 0x3e800000ff047435 */ /* 0x008fe200000001ff */
[----:B0-----:R-:W0:Y:S02]  /*01b0*/  LDC.64 R2, c[0x0][0x238] ;  /* 0x00008e00ff027b82 */ /* 0x001e240000000a00 */
[----:B0-----:R-:W-:-:S04]  /*01c0*/  IMAD.WIDE R2, R0, 0x4, R2 ;  /* 0x0000000400027825 */ /* 0x001fc800078e0202 */
[----:B--2---:R-:W-:-:S04]  /*01d0*/  FADD R6, R6, 9.9999997473787516356e-06 ;  /* 0x3727c5ac06067421 */ /* 0x004fc80000000000 */
[----:B------:R-:W0:Y:S02]  /*01e0*/  MUFU.SQRT R7, R6 ;  /* 0x0000000600077308 */ /* 0x000e240000002000 */
[C---:B0-----:R-:W-:Y:S02]  /*01f0*/  FSETP.GT.AND P0, PT, R7.reuse, 8.50705917302346158658e+37, PT ;  /* 0x7e8000000700780b */ /* 0x041fe40003f04000 */
[----:B------:R-:W-:-:S11]  /*0200*/  FSETP.GEU.AND P1, PT, R7, 1.175494350822287508e-38, PT ;  /* 0x008000000700780b */ /* 0x000fd60003f2e000 */
[----:B------:R-:W-:-:S04]  /*0210*/  @P0 FMUL R7, R7, 0.25 ;  /* 0x3e80000007070820 */ /* 0x000fc80000400000 */
[----:B------:R-:W-:-:S06]  /*0220*/  @!P1 FMUL R7, R7, 16777216 ;  /* 0x4b80000007079820 */ /* 0x000fcc0000400000 */
[----:B------:R-:W0:Y:S01]  /*0230*/  MUFU.RCP R7, R7 ;  /* 0x0000000700077308 */ /* 0x000e220000001000 */
[----:B------:R-:W-:Y:S01]  /*0240*/  FSEL R4, R4, 1, P0 ;  /* 0x3f80000004047808 */ /* 0x000fe20000000000 */
[----:B----4-:R-:W-:-:S04]  /*0250*/  FADD R5, R12, -R5 ;  /* 0x800000050c057221 */ /* 0x010fc80000000000 */
[----:B------:R-:W-:-:S04]  /*0260*/  @!P1 FMUL R4, R4, 16777216 ;  /* 0x4b80000004049820 */ /* 0x000fc80000400000 */
[----:B0-----:R-:W-:-:S04]  /*0270*/  FMUL R4, R7, R4 ;  /* 0x0000000407047220 */ /* 0x001fc80000400000 */
[----:B------:R-:W-:-:S04]  /*0280*/  FMUL R4, R5, R4 ;  /* 0x0000000405047220 */ /* 0x000fc80000400000 */
[----:B-----5:R-:W-:-:S05]  /*0290*/  FFMA R11, R8, R4, R11 ;  /* 0x00000004080b7223 */ /* 0x020fca000000000b */
[----:B------:R-:W-:Y:S01]  /*02a0*/  STG.E desc[UR4][R2.64], R11 ;  /* 0x0000000b02007986 */ /* 0x000fe2000c101904 */
[----:B------:R-:W-:Y:S05]  /*02b0*/  EXIT ;  /* 0x000000000000794d */ /* 0x000fea0003800000 */
.L_x_0:
[----:B------:R-:W-:-:S00]  /*02c0*/  BRA `(.L_x_0) ;  /* 0xfffffffc00fc7947 */ /* 0x000fc0000383ffff */
[----:B------:R-:W-:-:S00]  /*02d0*/  NOP ;  /* 0x0000000000007918 */ /* 0x000fc00000000000 */
        /* <DEDUP_REMOVED lines=10> */
.L_x_1:


//--------------------- .nv.global.init           --------------------------
	.section	.nv.global.init,"aw",@progbits
.nv.global.init:
	.type		_$_str,@object
	.size		_$_str,(_$_str_$_2 - _$_str)
_$_str:
        /*0000*/ 	.byte	0x5f, 0x5f, 0x43, 0x55, 0x44, 0x41, 0x5f, 0x46, 0x54, 0x5a, 0x00
	.type		_$_str_$_2,@object
	.size		_$_str_$_2,(.L_1 - _$_str_$_2)
_$_str_$_2:
        /*000b*/ 	.byte	0x5f, 0x5f, 0x43, 0x55, 0x44, 0x41, 0x5f, 0x50, 0x52, 0x45, 0x43, 0x5f, 0x53, 0x51, 0x52, 0x54
        /*001b*/ 	.byte	0x00
.L_1:


//--------------------- .nv.constant0.triton_poi_fused__native_batch_norm_legit_no_training_10 --------------------------
	.section	.nv.constant0.triton_poi_fused__native_batch_norm_legit_no_training_10,"a",@progbits
	.sectionflags	@""
	.align	4
.nv.constant0.triton_poi_fused__native_batch_norm_legit_no_training_10:
	.zero		580
